//
// Generated by NVIDIA NVVM Compiler
//
// Compiler Build ID: CL-36424714
// Cuda compilation tools, release 13.0, V13.0.88
// Based on NVVM 20.0.0
//

.version 9.0
.target sm_100
.address_size 64

	// .globl	_Z11transSharedPfS_i
// _ZZ11transSharedPfS_iE4tile has been demoted

.visible .entry _Z11transSharedPfS_i(
	.param .u64 .ptr .align 1 _Z11transSharedPfS_i_param_0,
	.param .u64 .ptr .align 1 _Z11transSharedPfS_i_param_1,
	.param .u32 _Z11transSharedPfS_i_param_2
)
{
	.reg .pred 	%p<4>;
	.reg .b32 	%r<18>;
	.reg .b32 	%f<3>;
	.reg .b64 	%rd<9>;
	// demoted variable
	.shared .align 4 .b8 _ZZ11transSharedPfS_iE4tile[1024];
	ld.param.u64 	%rd1, [_Z11transSharedPfS_i_param_0];
	ld.param.u64 	%rd2, [_Z11transSharedPfS_i_param_1];
	ld.param.u32 	%r4, [_Z11transSharedPfS_i_param_2];
	mov.u32 	%r5, %ctaid.y;
	mov.u32 	%r6, %ntid.y;
	mov.u32 	%r7, %tid.y;
	mad.lo.s32 	%r1, %r5, %r6, %r7;
	mov.u32 	%r8, %ctaid.x;
	mov.u32 	%r9, %ntid.x;
	mov.u32 	%r10, %tid.x;
	mad.lo.s32 	%r2, %r8, %r9, %r10;
	max.s32 	%r11, %r1, %r2;
	setp.lt.s32 	%p1, %r11, %r4;
	setp.ge.s32 	%p2, %r11, %r4;
	shl.b32 	%r12, %r7, 6;
	mov.u32 	%r13, _ZZ11transSharedPfS_iE4tile;
	add.s32 	%r14, %r13, %r12;
	shl.b32 	%r15, %r10, 2;
	add.s32 	%r3, %r14, %r15;
	@%p2 bra 	$L__BB0_2;
	cvta.to.global.u64 	%rd3, %rd1;
	mad.lo.s32 	%r16, %r4, %r1, %r2;
	mul.wide.s32 	%rd4, %r16, 4;
	add.s64 	%rd5, %rd3, %rd4;
	ld.global.f32 	%f1, [%rd5];
	st.shared.f32 	[%r3], %f1;
$L__BB0_2:
	bar.sync 	0;
	not.pred 	%p3, %p1;
	@%p3 bra 	$L__BB0_4;
	ld.shared.f32 	%f2, [%r3];
	mad.lo.s32 	%r17, %r4, %r2, %r1;
	cvta.to.global.u64 	%rd6, %rd2;
	mul.wide.s32 	%rd7, %r17, 4;
	add.s64 	%rd8, %rd6, %rd7;
	st.global.f32 	[%rd8], %f2;
$L__BB0_4:
	ret;

}


// ===== COMPILED SASS (sm_100) =====

	.target	sm_100

	.elftype	@"ET_EXEC"


//--------------------- .note.nv.tkinfo           --------------------------
	.section	.note.nv.tkinfo,"",@"SHT_NOTE"
	.sectionflags	@"SHF_NOTE_NV_TKINFO"
	.tkinfo
        /*0018*/ 	.word	0x00000002
        /*0030*/ 	.string	""
        /*0030*/ 	.string	"ptxas"
        /*0030*/ 	.string	"Cuda compilation tools, release 13.0, V13.0.88"
        /*0030*/ 	.string	"Build cuda_13.0.r13.0/compiler.36424714_0"
        /*0030*/ 	.string	"-arch sm_100 -m 64 "



//--------------------- .note.nv.cuinfo           --------------------------
	.section	.note.nv.cuinfo,"",@"SHT_NOTE"
	.sectionflags	@"SHF_NOTE_NV_CUINFO"
        /*0018*/ 	.short	0x0002
        /*001a*/ 	.short	0x0064
        /*001c*/ 	.short	0x0082
	.zero		2


//--------------------- .nv.info                  --------------------------
	.section	.nv.info,"",@"SHT_CUDA_INFO"
	.align	4


	//----- nvinfo : EIATTR_REGCOUNT
	.align		4
        /*0000*/ 	.byte	0x04, 0x2f
        /*0002*/ 	.short	(.L_1 - .L_0)
	.align		4
.L_0:
        /*0004*/ 	.word	index@(_Z11transSharedPfS_i)
        /*0008*/ 	.word	0x0000000c


	//----- nvinfo : EIATTR_FRAME_SIZE
	.align		4
.L_1:
        /*000c*/ 	.byte	0x04, 0x11
        /*000e*/ 	.short	(.L_3 - .L_2)
	.align		4
.L_2:
        /*0010*/ 	.word	index@(_Z11transSharedPfS_i)
        /*0014*/ 	.word	0x00000000


	//----- nvinfo : EIATTR_MIN_STACK_SIZE
	.align		4
.L_3:
        /*0018*/ 	.byte	0x04, 0x12
        /*001a*/ 	.short	(.L_5 - .L_4)
	.align		4
.L_4:
        /*001c*/ 	.word	index@(_Z11transSharedPfS_i)
        /*0020*/ 	.word	0x00000000
.L_5:


//--------------------- .nv.compat                --------------------------
	.section	.nv.compat,"",@"SHT_CUDA_COMPAT_INFO"
	.align	4
        /*0000*/ 	.byte	0x02, 0x09, 0x00, 0x00, 0x02, 0x02, 0x01, 0x00, 0x02, 0x05, 0x05, 0x00, 0x03, 0x07, 0x01, 0x01
        /*0010*/ 	.byte	0x02, 0x03, 0x00, 0x00, 0x02, 0x06, 0x01, 0x00, 0x04, 0x0b, 0x08, 0x00, 0x09, 0x00, 0x00, 0x00
        /*0020*/ 	.byte	0x00, 0x00, 0x00, 0x00


//--------------------- .nv.info._Z11transSharedPfS_i --------------------------
	.section	.nv.info._Z11transSharedPfS_i,"",@"SHT_CUDA_INFO"
	.sectionflags	@""
	.align	4


	//----- nvinfo : EIATTR_CUDA_API_VERSION
	.align		4
        /*0000*/ 	.byte	0x04, 0x37
        /*0002*/ 	.short	(.L_7 - .L_6)
.L_6:
        /*0004*/ 	.word	0x00000082


	//----- nvinfo : EIATTR_KPARAM_INFO
	.align		4
.L_7:
        /*0008*/ 	.byte	0x04, 0x17
        /*000a*/ 	.short	(.L_9 - .L_8)
.L_8:
        /*000c*/ 	.word	0x00000000
        /*0010*/ 	.short	0x0002
        /*0012*/ 	.short	0x0010
        /*0014*/ 	.byte	0x00, 0xf0, 0x11, 0x00


	//----- nvinfo : EIATTR_KPARAM_INFO
	.align		4
.L_9:
        /*0018*/ 	.byte	0x04, 0x17
        /*001a*/ 	.short	(.L_11 - .L_10)
.L_10:
        /*001c*/ 	.word	0x00000000
        /*0020*/ 	.short	0x0001
        /*0022*/ 	.short	0x0008
        /*0024*/ 	.byte	0x00, 0xf5, 0x21, 0x00


	//----- nvinfo : EIATTR_KPARAM_INFO
	.align		4
.L_11:
        /*0028*/ 	.byte	0x04, 0x17
        /*002a*/ 	.short	(.L_13 - .L_12)
.L_12:
        /*002c*/ 	.word	0x00000000
        /*0030*/ 	.short	0x0000
        /*0032*/ 	.short	0x0000
        /*0034*/ 	.byte	0x00, 0xf5, 0x21, 0x00


	//----- nvinfo : EIATTR_SPARSE_MMA_MASK
	.align		4
.L_13:
        /*0038*/ 	.byte	0x03, 0x50
        /*003a*/ 	.short	0x0000


	//----- nvinfo : EIATTR_MAXREG_COUNT
	.align		4
        /*003c*/ 	.byte	0x03, 0x1b
        /*003e*/ 	.short	0x00ff


	//----- nvinfo : EIATTR_NUM_BARRIERS
	.align		4
        /*0040*/ 	.byte	0x02, 0x4c
        /*0042*/ 	.byte	0x01
	.zero		1


	//----- nvinfo : EIATTR_MERCURY_ISA_VERSION
	.align		4
        /*0044*/ 	.byte	0x03, 0x5f
        /*0046*/ 	.short	0x0101


	//----- nvinfo : EIATTR_VRC_CTA_INIT_COUNT
	.align		4
        /*0048*/ 	.byte	0x02, 0x4a
	.zero		1
	.zero		1


	//----- nvinfo : EIATTR_EXIT_INSTR_OFFSETS
	.align		4
        /*004c*/ 	.byte	0x04, 0x1c
        /*004e*/ 	.short	(.L_15 - .L_14)


	//   ....[0]....
.L_14:
        /*0050*/ 	.word	0x00000190


	//   ....[1]....
        /*0054*/ 	.word	0x000001f0


	//----- nvinfo : EIATTR_CBANK_PARAM_SIZE
	.align		4
.L_15:
        /*0058*/ 	.byte	0x03, 0x19
        /*005a*/ 	.short	0x0014


	//----- nvinfo : EIATTR_PARAM_CBANK
	.align		4
        /*005c*/ 	.byte	0x04, 0x0a
        /*005e*/ 	.short	(.L_17 - .L_16)
	.align		4
.L_16:
        /*0060*/ 	.word	index@(.nv.constant0._Z11transSharedPfS_i)
        /*0064*/ 	.short	0x0380
        /*0066*/ 	.short	0x0014


	//----- nvinfo : EIATTR_SW_WAR
	.align		4
.L_17:
        /*0068*/ 	.byte	0x04, 0x36
        /*006a*/ 	.short	(.L_19 - .L_18)
.L_18:
        /*006c*/ 	.word	0x00000008
.L_19:


//--------------------- .nv.callgraph             --------------------------
	.section	.nv.callgraph,"",@"SHT_CUDA_CALLGRAPH"
	.align	4
	.sectionentsize	8
	.align		4
        /*0000*/ 	.word	0x00000000
	.align		4
        /*0004*/ 	.word	0xffffffff
	.align		4
        /*0008*/ 	.word	0x00000000
	.align		4
        /*000c*/ 	.word	0xfffffffe
	.align		4
        /*0010*/ 	.word	0x00000000
	.align		4
        /*0014*/ 	.word	0xfffffffd
	.align		4
        /*0018*/ 	.word	0x00000000
	.align		4
        /*001c*/ 	.word	0xfffffffc


//--------------------- .text._Z11transSharedPfS_i --------------------------
	.section	.text._Z11transSharedPfS_i,"ax",@progbits
	.align	128
        .global         _Z11transSharedPfS_i
        .type           _Z11transSharedPfS_i,@function
        .size           _Z11transSharedPfS_i,(.L_x_1 - _Z11transSharedPfS_i)
        .other          _Z11transSharedPfS_i,@"STO_CUDA_ENTRY STV_DEFAULT"
_Z11transSharedPfS_i:
.text._Z11transSharedPfS_i:
[----:B------:R-:W-:Y:S01]  /*0000*/  LDC R1, c[0x0][0x37c] ;  /* 0x0000df00ff017b82 */ /* 0x000fe20000000800 */
[----:B------:R-:W0:Y:S07]  /*0010*/  S2R R9, SR_TID.Y ;  /* 0x0000000000097919 */ /* 0x000e2e0000002200 */
[----:B------:R-:W0:Y:S01]  /*0020*/  LDC R0, c[0x0][0x364] ;  /* 0x0000d900ff007b82 */ /* 0x000e220000000800 */
[----:B------:R-:W1:Y:S01]  /*0030*/  LDCU UR8, c[0x0][0x390] ;  /* 0x00007200ff0877ac */ /* 0x000e620008000800 */
[----:B------:R-:W2:Y:S01]  /*0040*/  S2R R6, SR_TID.X ;  /* 0x0000000000067919 */ /* 0x000ea20000002100 */
[----:B------:R-:W3:Y:S05]  /*0050*/  LDCU.64 UR6, c[0x0][0x358] ;  /* 0x00006b00ff0677ac */ /* 0x000eea0008000a00 */
[----:B------:R-:W0:Y:S08]  /*0060*/  S2UR UR4, SR_CTAID.Y ;  /* 0x00000000000479c3 */ /* 0x000e300000002600 */
[----:B------:R-:W2:Y:S08]  /*0070*/  S2UR UR5, SR_CTAID.X ;  /* 0x00000000000579c3 */ /* 0x000eb00000002500 */
[----:B------:R-:W2:Y:S01]  /*0080*/  LDC R5, c[0x0][0x360] ;  /* 0x0000d800ff057b82 */ /* 0x000ea20000000800 */
[----:B0-----:R-:W-:-:S02]  /*0090*/  IMAD R0, R0, UR4, R9 ;  /* 0x0000000400007c24 */ /* 0x001fc4000f8e0209 */
[----:B--2---:R-:W-:-:S05]  /*00a0*/  IMAD R5, R5, UR5, R6 ;  /* 0x0000000505057c24 */ /* 0x004fca000f8e0206 */
[----:B------:R-:W-:-:S04]  /*00b0*/  VIMNMX R8, PT, PT, R0, R5, !PT ;  /* 0x0000000500087248 */ /* 0x000fc80007fe0100 */
[----:B-1----:R-:W-:-:S13]  /*00c0*/  ISETP.GE.AND P0, PT, R8, UR8, PT ;  /* 0x0000000808007c0c */ /* 0x002fda000bf06270 */
[----:B------:R-:W0:Y:S01]  /*00d0*/  @!P0 LDC.64 R2, c[0x0][0x380] ;  /* 0x0000e000ff028b82 */ /* 0x000e220000000a00 */
[----:B------:R-:W-:-:S04]  /*00e0*/  @!P0 IMAD R7, R0, UR8, R5 ;  /* 0x0000000800078c24 */ /* 0x000fc8000f8e0205 */
[----:B0-----:R-:W-:-:S06]  /*00f0*/  @!P0 IMAD.WIDE R2, R7, 0x4, R2 ;  /* 0x0000000407028825 */ /* 0x001fcc00078e0202 */
[----:B---3--:R-:W2:Y:S01]  /*0100*/  @!P0 LDG.E R3, desc[UR6][R2.64] ;  /* 0x0000000602038981 */ /* 0x008ea2000c1e1900 */
[----:B------:R-:W0:Y:S01]  /*0110*/  S2UR UR5, SR_CgaCtaId ;  /* 0x00000000000579c3 */ /* 0x000e220000008800 */
[----:B------:R-:W-:Y:S01]  /*0120*/  UMOV UR4, 0x400 ;  /* 0x0000040000047882 */ /* 0x000fe20000000000 */
[----:B------:R-:W-:Y:S01]  /*0130*/  ISETP.GE.AND P1, PT, R8, UR8, PT ;  /* 0x0000000808007c0c */ /* 0x000fe2000bf26270 */
[----:B0-----:R-:W-:-:S06]  /*0140*/  ULEA UR4, UR5, UR4, 0x18 ;  /* 0x0000000405047291 */ /* 0x001fcc000f8ec0ff */
[----:B------:R-:W-:-:S04]  /*0150*/  LEA R4, R9, UR4, 0x6 ;  /* 0x0000000409047c11 */ /* 0x000fc8000f8e30ff */
[----:B------:R-:W-:-:S05]  /*0160*/  LEA R4, R6, R4, 0x2 ;  /* 0x0000000406047211 */ /* 0x000fca00078e10ff */
[----:B--2---:R0:W-:Y:S01]  /*0170*/  @!P0 STS [R4], R3 ;  /* 0x0000000304008388 */ /* 0x0041e20000000800 */
[----:B------:R-:W-:Y:S06]  /*0180*/  BAR.SYNC.DEFER_BLOCKING 0x0 ;  /* 0x0000000000007b1d */ /* 0x000fec0000010000 */
[----:B------:R-:W-:Y:S05]  /*0190*/  @P1 EXIT ;  /* 0x000000000000194d */ /* 0x000fea0003800000 */
[----:B------:R-:W1:Y:S01]  /*01a0*/  LDS R7, [R4] ;  /* 0x0000000004077984 */ /* 0x000e620000000800 */
[----:B0-----:R-:W0:Y:S01]  /*01b0*/  LDC.64 R2, c[0x0][0x388] ;  /* 0x0000e200ff027b82 */ /* 0x001e220000000a00 */
[----:B------:R-:W-:-:S04]  /*01c0*/  IMAD R5, R5, UR8, R0 ;  /* 0x0000000805057c24 */ /* 0x000fc8000f8e0200 */
[----:B0-----:R-:W-:-:S05]  /*01d0*/  IMAD.WIDE R2, R5, 0x4, R2 ;  /* 0x0000000405027825 */ /* 0x001fca00078e0202 */
[----:B-1----:R-:W-:Y:S01]  /*01e0*/  STG.E desc[UR6][R2.64], R7 ;  /* 0x0000000702007986 */ /* 0x002fe2000c101906 */
[----:B------:R-:W-:Y:S05]  /*01f0*/  EXIT ;  /* 0x000000000000794d */ /* 0x000fea0003800000 */
.L_x_0:
[----:B------:R-:W-:-:S00]  /*0200*/  BRA `(.L_x_0) ;  /* 0xfffffffc00fc7947 */ /* 0x000fc0000383ffff */
[----:B------:R-:W-:-:S00]  /*0210*/  NOP ;  /* 0x0000000000007918 */ /* 0x000fc00000000000 */
        /* <DEDUP_REMOVED lines=14> */
.L_x_1:


//--------------------- .nv.shared._Z11transSharedPfS_i --------------------------
	.section	.nv.shared._Z11transSharedPfS_i,"aw",@nobits
	.sectionflags	@""
	.align	4
.nv.shared._Z11transSharedPfS_i:
	.zero		2048


//--------------------- .nv.shared.reserved.0     --------------------------
	.section	.nv.shared.reserved.0,"aw",@nobits
	.weak		__nv_reservedSMEM_offset_0_alias
	.size		__nv_reservedSMEM_offset_0_alias, 0, 64
	.other		__nv_reservedSMEM_offset_0_alias,@"STO_CUDA_RESERVED_SHARED STV_DEFAULT"
__nv_reservedSMEM_offset_0_alias:
	.zero		0
	.zero		64


//--------------------- .nv.constant0._Z11transSharedPfS_i --------------------------
	.section	.nv.constant0._Z11transSharedPfS_i,"a",@progbits
	.sectionflags	@""
	.align	4
.nv.constant0._Z11transSharedPfS_i:
	.zero		916


//--------------------- SYMBOLS --------------------------

	.type		.nv.reservedSmem.offset0,@object
	.size		.nv.reservedSmem.offset0,0x4
	.type		.nv.reservedSmem.cap,@object
	.size		.nv.reservedSmem.cap,0x4
